//
// Generated by NVIDIA NVVM Compiler
//
// Compiler Build ID: CL-36424714
// Cuda compilation tools, release 13.0, V13.0.88
// Based on NVVM 20.0.0
//

.version 9.0
.target sm_100
.address_size 64

	// .globl	_Z20linearRegressionCUDAPfS_S_S_

.visible .entry _Z20linearRegressionCUDAPfS_S_S_(
	.param .u64 .ptr .align 1 _Z20linearRegressionCUDAPfS_S_S__param_0,
	.param .u64 .ptr .align 1 _Z20linearRegressionCUDAPfS_S_S__param_1,
	.param .u64 .ptr .align 1 _Z20linearRegressionCUDAPfS_S_S__param_2,
	.param .u64 .ptr .align 1 _Z20linearRegressionCUDAPfS_S_S__param_3
)
{
	.reg .pred 	%p<2>;
	.reg .b32 	%r<5>;
	.reg .b32 	%f<19>;
	.reg .b64 	%rd<12>;

	ld.param.u64 	%rd1, [_Z20linearRegressionCUDAPfS_S_S__param_0];
	ld.param.u64 	%rd2, [_Z20linearRegressionCUDAPfS_S_S__param_1];
	ld.param.u64 	%rd3, [_Z20linearRegressionCUDAPfS_S_S__param_2];
	ld.param.u64 	%rd4, [_Z20linearRegressionCUDAPfS_S_S__param_3];
	mov.u32 	%r2, %ctaid.x;
	mov.u32 	%r3, %ntid.x;
	mov.u32 	%r4, %tid.x;
	mad.lo.s32 	%r1, %r2, %r3, %r4;
	setp.gt.s32 	%p1, %r1, 99;
	mov.f32 	%f16, 0f00000000;
	mov.f32 	%f17, %f16;
	mov.f32 	%f18, %f16;
	@%p1 bra 	$L__BB0_2;
	cvta.to.global.u64 	%rd5, %rd1;
	cvta.to.global.u64 	%rd6, %rd2;
	mul.wide.s32 	%rd7, %r1, 4;
	add.s64 	%rd8, %rd5, %rd7;
	ld.global.f32 	%f8, [%rd8];
	add.f32 	%f16, %f8, 0f00000000;
	add.s64 	%rd9, %rd6, %rd7;
	ld.global.f32 	%f9, [%rd9];
	add.f32 	%f17, %f9, 0f00000000;
	fma.rn.f32 	%f18, %f8, %f9, 0f00000000;
$L__BB0_2:
	cvta.to.global.u64 	%rd10, %rd3;
	cvta.to.global.u64 	%rd11, %rd4;
	bar.sync 	0;
	mul.f32 	%f10, %f16, %f17;
	sub.f32 	%f11, %f18, %f10;
	atom.global.add.f32 	%f12, [%rd10], %f11;
	mul.f32 	%f13, %f16, %f16;
	sub.f32 	%f14, %f17, %f13;
	atom.global.add.f32 	%f15, [%rd11], %f14;
	ret;

}


// ===== COMPILED SASS (sm_100) =====

	.target	sm_100

	.elftype	@"ET_EXEC"


//--------------------- .note.nv.tkinfo           --------------------------
	.section	.note.nv.tkinfo,"",@"SHT_NOTE"
	.sectionflags	@"SHF_NOTE_NV_TKINFO"
	.tkinfo
        /*0018*/ 	.word	0x00000002
        /*0030*/ 	.string	""
        /*0030*/ 	.string	"ptxas"
        /*0030*/ 	.string	"Cuda compilation tools, release 13.0, V13.0.88"
        /*0030*/ 	.string	"Build cuda_13.0.r13.0/compiler.36424714_0"
        /*0030*/ 	.string	"-arch sm_100 -m 64 "



//--------------------- .note.nv.cuinfo           --------------------------
	.section	.note.nv.cuinfo,"",@"SHT_NOTE"
	.sectionflags	@"SHF_NOTE_NV_CUINFO"
        /*0018*/ 	.short	0x0002
        /*001a*/ 	.short	0x0064
        /*001c*/ 	.short	0x0082
	.zero		2


//--------------------- .nv.info                  --------------------------
	.section	.nv.info,"",@"SHT_CUDA_INFO"
	.align	4


	//----- nvinfo : EIATTR_REGCOUNT
	.align		4
        /*0000*/ 	.byte	0x04, 0x2f
        /*0002*/ 	.short	(.L_1 - .L_0)
	.align		4
.L_0:
        /*0004*/ 	.word	index@(_Z20linearRegressionCUDAPfS_S_S_)
        /*0008*/ 	.word	0x00000010


	//----- nvinfo : EIATTR_FRAME_SIZE
	.align		4
.L_1:
        /*000c*/ 	.byte	0x04, 0x11
        /*000e*/ 	.short	(.L_3 - .L_2)
	.align		4
.L_2:
        /*0010*/ 	.word	index@(_Z20linearRegressionCUDAPfS_S_S_)
        /*0014*/ 	.word	0x00000000


	//----- nvinfo : EIATTR_MIN_STACK_SIZE
	.align		4
.L_3:
        /*0018*/ 	.byte	0x04, 0x12
        /*001a*/ 	.short	(.L_5 - .L_4)
	.align		4
.L_4:
        /*001c*/ 	.word	index@(_Z20linearRegressionCUDAPfS_S_S_)
        /*0020*/ 	.word	0x00000000
.L_5:


//--------------------- .nv.compat                --------------------------
	.section	.nv.compat,"",@"SHT_CUDA_COMPAT_INFO"
	.align	4
        /*0000*/ 	.byte	0x02, 0x09, 0x00, 0x00, 0x02, 0x02, 0x01, 0x00, 0x02, 0x05, 0x05, 0x00, 0x03, 0x07, 0x01, 0x01
        /*0010*/ 	.byte	0x02, 0x03, 0x00, 0x00, 0x02, 0x06, 0x01, 0x00, 0x04, 0x0b, 0x08, 0x00, 0x09, 0x00, 0x00, 0x00
        /*0020*/ 	.byte	0x00, 0x00, 0x00, 0x00


//--------------------- .nv.info._Z20linearRegressionCUDAPfS_S_S_ --------------------------
	.section	.nv.info._Z20linearRegressionCUDAPfS_S_S_,"",@"SHT_CUDA_INFO"
	.sectionflags	@""
	.align	4


	//----- nvinfo : EIATTR_CUDA_API_VERSION
	.align		4
        /*0000*/ 	.byte	0x04, 0x37
        /*0002*/ 	.short	(.L_7 - .L_6)
.L_6:
        /*0004*/ 	.word	0x00000082


	//----- nvinfo : EIATTR_KPARAM_INFO
	.align		4
.L_7:
        /*0008*/ 	.byte	0x04, 0x17
        /*000a*/ 	.short	(.L_9 - .L_8)
.L_8:
        /*000c*/ 	.word	0x00000000
        /*0010*/ 	.short	0x0003
        /*0012*/ 	.short	0x0018
        /*0014*/ 	.byte	0x00, 0xf5, 0x21, 0x00


	//----- nvinfo : EIATTR_KPARAM_INFO
	.align		4
.L_9:
        /*0018*/ 	.byte	0x04, 0x17
        /*001a*/ 	.short	(.L_11 - .L_10)
.L_10:
        /*001c*/ 	.word	0x00000000
        /*0020*/ 	.short	0x0002
        /*0022*/ 	.short	0x0010
        /*0024*/ 	.byte	0x00, 0xf5, 0x21, 0x00


	//----- nvinfo : EIATTR_KPARAM_INFO
	.align		4
.L_11:
        /*0028*/ 	.byte	0x04, 0x17
        /*002a*/ 	.short	(.L_13 - .L_12)
.L_12:
        /*002c*/ 	.word	0x00000000
        /*0030*/ 	.short	0x0001
        /*0032*/ 	.short	0x0008
        /*0034*/ 	.byte	0x00, 0xf5, 0x21, 0x00


	//----- nvinfo : EIATTR_KPARAM_INFO
	.align		4
.L_13:
        /*0038*/ 	.byte	0x04, 0x17
        /*003a*/ 	.short	(.L_15 - .L_14)
.L_14:
        /*003c*/ 	.word	0x00000000
        /*0040*/ 	.short	0x0000
        /*0042*/ 	.short	0x0000
        /*0044*/ 	.byte	0x00, 0xf5, 0x21, 0x00


	//----- nvinfo : EIATTR_SPARSE_MMA_MASK
	.align		4
.L_15:
        /*0048*/ 	.byte	0x03, 0x50
        /*004a*/ 	.short	0x0000


	//----- nvinfo : EIATTR_MAXREG_COUNT
	.align		4
        /*004c*/ 	.byte	0x03, 0x1b
        /*004e*/ 	.short	0x00ff


	//----- nvinfo : EIATTR_NUM_BARRIERS
	.align		4
        /*0050*/ 	.byte	0x02, 0x4c
        /*0052*/ 	.byte	0x01
	.zero		1


	//----- nvinfo : EIATTR_MERCURY_ISA_VERSION
	.align		4
        /*0054*/ 	.byte	0x03, 0x5f
        /*0056*/ 	.short	0x0101


	//----- nvinfo : EIATTR_VRC_CTA_INIT_COUNT
	.align		4
        /*0058*/ 	.byte	0x02, 0x4a
	.zero		1
	.zero		1


	//----- nvinfo : EIATTR_EXIT_INSTR_OFFSETS
	.align		4
        /*005c*/ 	.byte	0x04, 0x1c
        /*005e*/ 	.short	(.L_17 - .L_16)


	//   ....[0]....
.L_16:
        /*0060*/ 	.word	0x00000190


	//----- nvinfo : EIATTR_CBANK_PARAM_SIZE
	.align		4
.L_17:
        /*0064*/ 	.byte	0x03, 0x19
        /*0066*/ 	.short	0x0020


	//----- nvinfo : EIATTR_PARAM_CBANK
	.align		4
        /*0068*/ 	.byte	0x04, 0x0a
        /*006a*/ 	.short	(.L_19 - .L_18)
	.align		4
.L_18:
        /*006c*/ 	.word	index@(.nv.constant0._Z20linearRegressionCUDAPfS_S_S_)
        /*0070*/ 	.short	0x0380
        /*0072*/ 	.short	0x0020


	//----- nvinfo : EIATTR_SW_WAR
	.align		4
.L_19:
        /*0074*/ 	.byte	0x04, 0x36
        /*0076*/ 	.short	(.L_21 - .L_20)
.L_20:
        /*0078*/ 	.word	0x00000008
.L_21:


//--------------------- .nv.callgraph             --------------------------
	.section	.nv.callgraph,"",@"SHT_CUDA_CALLGRAPH"
	.align	4
	.sectionentsize	8
	.align		4
        /*0000*/ 	.word	0x00000000
	.align		4
        /*0004*/ 	.word	0xffffffff
	.align		4
        /*0008*/ 	.word	0x00000000
	.align		4
        /*000c*/ 	.word	0xfffffffe
	.align		4
        /*0010*/ 	.word	0x00000000
	.align		4
        /*0014*/ 	.word	0xfffffffd
	.align		4
        /*0018*/ 	.word	0x00000000
	.align		4
        /*001c*/ 	.word	0xfffffffc


//--------------------- .text._Z20linearRegressionCUDAPfS_S_S_ --------------------------
	.section	.text._Z20linearRegressionCUDAPfS_S_S_,"ax",@progbits
	.align	128
        .global         _Z20linearRegressionCUDAPfS_S_S_
        .type           _Z20linearRegressionCUDAPfS_S_S_,@function
        .size           _Z20linearRegressionCUDAPfS_S_S_,(.L_x_1 - _Z20linearRegressionCUDAPfS_S_S_)
        .other          _Z20linearRegressionCUDAPfS_S_S_,@"STO_CUDA_ENTRY STV_DEFAULT"
_Z20linearRegressionCUDAPfS_S_S_:
.text._Z20linearRegressionCUDAPfS_S_S_:
[----:B------:R-:W-:Y:S01]  /*0000*/  LDC R1, c[0x0][0x37c] ;  /* 0x0000df00ff017b82 */ /* 0x000fe20000000800 */
[----:B------:R-:W0:Y:S07]  /*0010*/  S2R R0, SR_TID.X ;  /* 0x0000000000007919 */ /* 0x000e2e0000002100 */
[----:B------:R-:W0:Y:S08]  /*0020*/  S2UR UR4, SR_CTAID.X ;  /* 0x00000000000479c3 */ /* 0x000e300000002500 */
[----:B------:R-:W0:Y:S08]  /*0030*/  LDC R7, c[0x0][0x360] ;  /* 0x0000d800ff077b82 */ /* 0x000e300000000800 */
[----:B------:R-:W1:Y:S08]  /*0040*/  LDC.64 R4, c[0x0][0x388] ;  /* 0x0000e200ff047b82 */ /* 0x000e700000000a00 */
[----:B------:R-:W2:Y:S01]  /*0050*/  LDC.64 R2, c[0x0][0x380] ;  /* 0x0000e000ff027b82 */ /* 0x000ea20000000a00 */
[----:B0-----:R-:W-:Y:S01]  /*0060*/  IMAD R7, R7, UR4, R0 ;  /* 0x0000000407077c24 */ /* 0x001fe2000f8e0200 */
[----:B------:R-:W0:Y:S04]  /*0070*/  LDCU.64 UR4, c[0x0][0x358] ;  /* 0x00006b00ff0477ac */ /* 0x000e280008000a00 */
[----:B------:R-:W-:-:S13]  /*0080*/  ISETP.GT.AND P0, PT, R7, 0x63, PT ;  /* 0x000000630700780c */ /* 0x000fda0003f04270 */
[----:B-1----:R-:W-:-:S04]  /*0090*/  @!P0 IMAD.WIDE R4, R7, 0x4, R4 ;  /* 0x0000000407048825 */ /* 0x002fc800078e0204 */
[----:B--2---:R-:W-:Y:S02]  /*00a0*/  @!P0 IMAD.WIDE R2, R7, 0x4, R2 ;  /* 0x0000000407028825 */ /* 0x004fe400078e0202 */
[----:B0-----:R-:W2:Y:S04]  /*00b0*/  @!P0 LDG.E R5, desc[UR4][R4.64] ;  /* 0x0000000404058981 */ /* 0x001ea8000c1e1900 */
[----:B------:R-:W3:Y:S01]  /*00c0*/  @!P0 LDG.E R0, desc[UR4][R2.64] ;  /* 0x0000000402008981 */ /* 0x000ee2000c1e1900 */
[----:B------:R-:W0:Y:S08]  /*00d0*/  LDC.64 R6, c[0x0][0x390] ;  /* 0x0000e400ff067b82 */ /* 0x000e300000000a00 */
[----:B------:R-:W1:Y:S01]  /*00e0*/  LDC.64 R8, c[0x0][0x398] ;  /* 0x0000e600ff087b82 */ /* 0x000e620000000a00 */
[----:B------:R-:W-:Y:S01]  /*00f0*/  HFMA2 R12, -RZ, RZ, 0, 0 ;  /* 0x00000000ff0c7431 */ /* 0x000fe200000001ff */
[----:B------:R-:W-:-:S06]  /*0100*/  CS2R R10, SRZ ;  /* 0x00000000000a7805 */ /* 0x000fcc000001ff00 */
[----:B------:R-:W-:Y:S01]  /*0110*/  BAR.SYNC.DEFER_BLOCKING 0x0 ;  /* 0x0000000000007b1d */ /* 0x000fe20000010000 */
[----:B--2---:R-:W-:Y:S01]  /*0120*/  @!P0 FADD R11, RZ, R5 ;  /* 0x00000005ff0b8221 */ /* 0x004fe20000000000 */
[----:B---3--:R-:W-:Y:S01]  /*0130*/  @!P0 FADD R10, RZ, R0 ;  /* 0x00000000ff0a8221 */ /* 0x008fe20000000000 */
[----:B------:R-:W-:-:S04]  /*0140*/  @!P0 FFMA R12, R0, R5, RZ ;  /* 0x00000005000c8223 */ /* 0x000fc800000000ff */
[-C--:B------:R-:W-:Y:S01]  /*0150*/  FFMA R13, R11, -R10.reuse, R12 ;  /* 0x8000000a0b0d7223 */ /* 0x080fe2000000000c */
[----:B------:R-:W-:-:S04]  /*0160*/  FFMA R11, -R10, R10, R11 ;  /* 0x0000000a0a0b7223 */ /* 0x000fc8000000010b */
[----:B0-----:R-:W-:Y:S04]  /*0170*/  REDG.E.ADD.F32.FTZ.RN.STRONG.GPU desc[UR4][R6.64], R13 ;  /* 0x0000000d060079a6 */ /* 0x001fe8000c12f304 */
[----:B-1----:R-:W-:Y:S01]  /*0180*/  REDG.E.ADD.F32.FTZ.RN.STRONG.GPU desc[UR4][R8.64], R11 ;  /* 0x0000000b080079a6 */ /* 0x002fe2000c12f304 */
[----:B------:R-:W-:Y:S05]  /*0190*/  EXIT ;  /* 0x000000000000794d */ /* 0x000fea0003800000 */
.L_x_0:
[----:B------:R-:W-:-:S00]  /*01a0*/  BRA `(.L_x_0) ;  /* 0xfffffffc00fc7947 */ /* 0x000fc0000383ffff */
[----:B------:R-:W-:-:S00]  /*01b0*/  NOP ;  /* 0x0000000000007918 */ /* 0x000fc00000000000 */
        /* <DEDUP_REMOVED lines=12> */
.L_x_1:


//--------------------- .nv.shared.reserved.0     --------------------------
	.section	.nv.shared.reserved.0,"aw",@nobits
	.weak		__nv_reservedSMEM_offset_0_alias
	.size		__nv_reservedSMEM_offset_0_alias, 0, 64
	.other		__nv_reservedSMEM_offset_0_alias,@"STO_CUDA_RESERVED_SHARED STV_DEFAULT"
__nv_reservedSMEM_offset_0_alias:
	.zero		0
	.zero		64


//--------------------- .nv.constant0._Z20linearRegressionCUDAPfS_S_S_ --------------------------
	.section	.nv.constant0._Z20linearRegressionCUDAPfS_S_S_,"a",@progbits
	.sectionflags	@""
	.align	4
.nv.constant0._Z20linearRegressionCUDAPfS_S_S_:
	.zero		928


//--------------------- SYMBOLS --------------------------

	.type		.nv.reservedSmem.offset0,@object
	.size		.nv.reservedSmem.offset0,0x4
